	.headerflags	@"EF_CUDA_TEXMODE_UNIFIED EF_CUDA_64BIT_ADDRESS EF_CUDA_ACCELERATORS EF_CUDA_SM90 EF_CUDA_VIRTUAL_SM(EF_CUDA_SM90)"
	.elftype	@"ET_EXEC"


//--------------------- .nv.info                  --------------------------
	.section	.nv.info,"",@"SHT_CUDA_INFO"
	.align	4


	//----- nvinfo : EIATTR_REGCOUNT
	.align		4
        /*0000*/ 	.byte	0x04, 0x2f
        /*0002*/ 	.short	(.L_1 - .L_0)
	.align		4
.L_0:
        /*0004*/ 	.word	index@(triton_poi_fused_convolution_relu_threshold_backward_5)
        /*0008*/ 	.word	0x00000011


	//----- nvinfo : EIATTR_MIN_STACK_SIZE
	.align		4
.L_1:
        /*000c*/ 	.byte	0x04, 0x12
        /*000e*/ 	.short	(.L_3 - .L_2)
	.align		4
.L_2:
        /*0010*/ 	.word	index@(triton_poi_fused_convolution_relu_threshold_backward_5)
        /*0014*/ 	.word	0x00000000


	//----- nvinfo : EIATTR_FRAME_SIZE
	.align		4
.L_3:
        /*0018*/ 	.byte	0x04, 0x11
        /*001a*/ 	.short	(.L_5 - .L_4)
	.align		4
.L_4:
        /*001c*/ 	.word	index@(triton_poi_fused_convolution_relu_threshold_backward_5)
        /*0020*/ 	.word	0x00000000


	//----- nvinfo : EIATTR_MIN_STACK_SIZE
	.align		4
.L_5:
        /*0024*/ 	.byte	0x04, 0x12
        /*0026*/ 	.short	(.L_7 - .L_6)
	.align		4
.L_6:
        /*0028*/ 	.word	index@(triton_poi_fused_convolution_relu_threshold_backward_5)
        /*002c*/ 	.word	0x00000000
.L_7:


//--------------------- .nv.info.triton_poi_fused_convolution_relu_threshold_backward_5 --------------------------
	.section	.nv.info.triton_poi_fused_convolution_relu_threshold_backward_5,"",@"SHT_CUDA_INFO"
	.sectionflags	@""
	.align	4


	//----- nvinfo : EIATTR_CUDA_API_VERSION
	.align		4
        /*0000*/ 	.byte	0x04, 0x37
        /*0002*/ 	.short	(.L_9 - .L_8)
.L_8:
        /*0004*/ 	.word	0x0000007c


	//----- nvinfo : EIATTR_KPARAM_INFO
	.align		4
.L_9:
        /*0008*/ 	.byte	0x04, 0x17
        /*000a*/ 	.short	(.L_11 - .L_10)
.L_10:
        /*000c*/ 	.word	0x00000000
        /*0010*/ 	.short	0x0003
        /*0012*/ 	.short	0x0018
        /*0014*/ 	.byte	0x00, 0xf0, 0x11, 0x00


	//----- nvinfo : EIATTR_KPARAM_INFO
	.align		4
.L_11:
        /*0018*/ 	.byte	0x04, 0x17
        /*001a*/ 	.short	(.L_13 - .L_12)
.L_12:
        /*001c*/ 	.word	0x00000000
        /*0020*/ 	.short	0x0002
        /*0022*/ 	.short	0x0010
        /*0024*/ 	.byte	0x00, 0xf4, 0x21, 0x00


	//----- nvinfo : EIATTR_KPARAM_INFO
	.align		4
.L_13:
        /*0028*/ 	.byte	0x04, 0x17
        /*002a*/ 	.short	(.L_15 - .L_14)
.L_14:
        /*002c*/ 	.word	0x00000000
        /*0030*/ 	.short	0x0001
        /*0032*/ 	.short	0x0008
        /*0034*/ 	.byte	0x00, 0xf4, 0x21, 0x00


	//----- nvinfo : EIATTR_KPARAM_INFO
	.align		4
.L_15:
        /*0038*/ 	.byte	0x04, 0x17
        /*003a*/ 	.short	(.L_17 - .L_16)
.L_16:
        /*003c*/ 	.word	0x00000000
        /*0040*/ 	.short	0x0000
        /*0042*/ 	.short	0x0000
        /*0044*/ 	.byte	0x00, 0xf4, 0x21, 0x00


	//----- nvinfo : EIATTR_SPARSE_MMA_MASK
	.align		4
.L_17:
        /*0048*/ 	.byte	0x03, 0x50
        /*004a*/ 	.short	0x0000


	//----- nvinfo : EIATTR_MAXREG_COUNT
	.align		4
        /*004c*/ 	.byte	0x03, 0x1b
        /*004e*/ 	.short	0x00ff


	//----- nvinfo : EIATTR_EXIT_INSTR_OFFSETS
	.align		4
        /*0050*/ 	.byte	0x04, 0x1c
        /*0052*/ 	.short	(.L_19 - .L_18)


	//   ....[0]....
.L_18:
        /*0054*/ 	.word	0x00000490


	//----- nvinfo : EIATTR_REQNTID
	.align		4
.L_19:
        /*0058*/ 	.byte	0x04, 0x10
        /*005a*/ 	.short	(.L_21 - .L_20)
.L_20:
        /*005c*/ 	.word	0x00000080
        /*0060*/ 	.word	0x00000001
        /*0064*/ 	.word	0x00000001


	//----- nvinfo : EIATTR_CBANK_PARAM_SIZE
	.align		4
.L_21:
        /*0068*/ 	.byte	0x03, 0x19
        /*006a*/ 	.short	0x001c


	//----- nvinfo : EIATTR_PARAM_CBANK
	.align		4
        /*006c*/ 	.byte	0x04, 0x0a
        /*006e*/ 	.short	(.L_23 - .L_22)
	.align		4
.L_22:
        /*0070*/ 	.word	index@(.nv.constant0.triton_poi_fused_convolution_relu_threshold_backward_5)
        /*0074*/ 	.short	0x0210
        /*0076*/ 	.short	0x001c


	//----- nvinfo : EIATTR_SW_WAR
	.align		4
.L_23:
        /*0078*/ 	.byte	0x04, 0x36
        /*007a*/ 	.short	(.L_25 - .L_24)
.L_24:
        /*007c*/ 	.word	0x00000008
.L_25:


//--------------------- .nv.callgraph             --------------------------
	.section	.nv.callgraph,"",@"SHT_CUDA_CALLGRAPH"
	.align	4
	.sectionentsize	8
	.align		4
        /*0000*/ 	.word	0x00000000
	.align		4
        /*0004*/ 	.word	0xffffffff
	.align		4
        /*0008*/ 	.word	0x00000000
	.align		4
        /*000c*/ 	.word	0xfffffffe
	.align		4
        /*0010*/ 	.word	0x00000000
	.align		4
        /*0014*/ 	.word	0xfffffffd
	.align		4
        /*0018*/ 	.word	0x00000000
	.align		4
        /*001c*/ 	.word	0xfffffffc


//--------------------- .text.triton_poi_fused_convolution_relu_threshold_backward_5 --------------------------
	.section	.text.triton_poi_fused_convolution_relu_threshold_backward_5,"ax",@progbits
	.align	128
        .global         triton_poi_fused_convolution_relu_threshold_backward_5
        .type           triton_poi_fused_convolution_relu_threshold_backward_5,@function
        .size           triton_poi_fused_convolution_relu_threshold_backward_5,(.L_x_1 - triton_poi_fused_convolution_relu_threshold_backward_5)
        .other          triton_poi_fused_convolution_relu_threshold_backward_5,@"STO_CUDA_ENTRY STV_DEFAULT"
triton_poi_fused_convolution_relu_threshold_backward_5:
.text.triton_poi_fused_convolution_relu_threshold_backward_5:
[----:B------:R-:W-:Y:S01]  /*0000*/  LDC R1, c[0x0][0x28] ;  /* 0x00000a00ff017b82 */ /* 0x000fe20000000800 */
[----:B------:R-:W1:Y:S07]  /*0010*/  S2R R0, SR_TID.X ;  /* 0x0000000000007919 */ /* 0x000e6e0000002100 */
[----:B------:R-:W2:Y:S01]  /*0020*/  LDC.64 R12, c[0x0][0x218] ;  /* 0x00008600ff0c7b82 */ /* 0x000ea20000000a00 */
[----:B------:R-:W-:Y:S01]  /*0030*/  ULDC.64 UR4, c[0x0][0x208] ;  /* 0x0000820000047ab9 */ /* 0x000fe20000000a00 */
[----:B------:R-:W-:Y:S01]  /*0040*/  ULDC.64 UR6, c[0x0][0x220] ;  /* 0x0000880000067ab9 */ /* 0x000fe20000000a00 */
[----:B------:R-:W3:Y:S01]  /*0050*/  S2R R5, SR_CTAID.X ;  /* 0x0000000000057919 */ /* 0x000ee20000002500 */
[----:B-1----:R-:W-:Y:S01]  /*0060*/  IMAD.SHL.U32 R0, R0, 0x8, RZ ;  /* 0x0000000800007824 */ /* 0x002fe200078e00ff */
[----:B---3--:R-:W-:-:S04]  /*0070*/  SHF.R.S32.HI R3, RZ, 0x15, R5 ;  /* 0x00000015ff037819 */ /* 0x008fc80000011405 */
[----:B------:R-:W-:Y:S02]  /*0080*/  LOP3.LUT R0, R0, 0x3f8, RZ, 0xc0, !PT ;  /* 0x000003f800007812 */ /* 0x000fe400078ec0ff */
[----:B------:R-:W-:-:S03]  /*0090*/  SGXT R3, R3, 0x1 ;  /* 0x000000010303781a */ /* 0x000fc60000000200 */
[----:B------:R-:W-:-:S05]  /*00a0*/  IMAD R0, R5, 0x400, R0 ;  /* 0x0000040005007824 */ /* 0x000fca00078e0200 */
[----:B------:R-:W-:Y:S02]  /*00b0*/  LEA.HI R4, R3, R0, RZ, 0xc ;  /* 0x0000000003047211 */ /* 0x000fe400078f60ff */
[----:B------:R-:W1:Y:S02]  /*00c0*/  LDC.64 R2, c[0x0][0x210] ;  /* 0x00008400ff027b82 */ /* 0x000e640000000a00 */
[----:B------:R-:W-:Y:S01]  /*00d0*/  SHF.R.S32.HI R5, RZ, 0xc, R4 ;  /* 0x0000000cff057819 */ /* 0x000fe20000011404 */
[----:B------:R-:W-:-:S04]  /*00e0*/  IMAD.MOV.U32 R4, RZ, RZ, RZ ;  /* 0x000000ffff047224 */ /* 0x000fc800078e00ff */
[----:B------:R-:W-:-:S05]  /*00f0*/  IMAD.HI R4, R5, -0x7df7df7d, R4 ;  /* 0x8208208305047827 */ /* 0x000fca00078e0204 */
[----:B------:R-:W-:-:S04]  /*0100*/  SHF.R.U32.HI R7, RZ, 0x1f, R4 ;  /* 0x0000001fff077819 */ /* 0x000fc80000011604 */
[----:B------:R-:W-:-:S05]  /*0110*/  LEA.HI.SX32 R7, R4, R7, 0x1a ;  /* 0x0000000704077211 */ /* 0x000fca00078fd2ff */
[----:B------:R-:W-:Y:S02]  /*0120*/  IMAD R7, R7, -0x7e, R5 ;  /* 0xffffff8207077824 */ /* 0x000fe400078e0205 */
[----:B-1----:R-:W-:-:S04]  /*0130*/  IMAD.WIDE R2, R0, 0x4, R2 ;  /* 0x0000000400027825 */ /* 0x002fc800078e0202 */
[----:B--2---:R-:W-:Y:S01]  /*0140*/  IMAD.WIDE R12, R7, 0x4, R12 ;  /* 0x00000004070c7825 */ /* 0x004fe200078e020c */
[----:B------:R1:W2:Y:S04]  /*0150*/  LDG.E.128 R8, desc[UR4][R2.64+0x10] ;  /* 0x0000100402087981 */ /* 0x0002a8000c1e1d00 */
[----:B------:R-:W3:Y:S04]  /*0160*/  LDG.E.128 R4, desc[UR4][R2.64] ;  /* 0x0000000402047981 */ /* 0x000ee8000c1e1d00 */
[----:B------:R-:W3:Y:S02]  /*0170*/  LDG.E.EL R12, desc[UR4][R12.64] ;  /* 0x000000040c0c7981 */ /* 0x000ee4000c2e1900 */
[CC--:B---3--:R-:W-:Y:S01]  /*0180*/  FSETP.GEU.AND P2, PT, R4.reuse, -R12.reuse, PT ;  /* 0x8000000c0400720b */ /* 0x0c8fe20003f4e000 */
[--C-:B------:R-:W-:Y:S01]  /*0190*/  FADD R4, R4, R12.reuse ;  /* 0x0000000c04047221 */ /* 0x100fe20000000000 */
[C---:B------:R-:W-:Y:S01]  /*01a0*/  FADD R14, R5.reuse, R12 ;  /* 0x0000000c050e7221 */ /* 0x040fe20000000000 */
[----:B------:R-:W-:-:S03]  /*01b0*/  FSETP.GEU.AND P0, PT, R5, -R12, PT ;  /* 0x8000000c0500720b */ /* 0x000fc60003f0e000 */
[----:B------:R-:W-:Y:S02]  /*01c0*/  FSEL R5, R4, RZ, P2 ;  /* 0x000000ff04057208 */ /* 0x000fe40001000000 */
[----:B------:R-:W-:Y:S01]  /*01d0*/  FSEL R14, R14, RZ, P0 ;  /* 0x000000ff0e0e7208 */ /* 0x000fe20000000000 */
[C-C-:B------:R-:W-:Y:S01]  /*01e0*/  FADD R4, R7.reuse, R12.reuse ;  /* 0x0000000c07047221 */ /* 0x140fe20000000000 */
[-C--:B------:R-:W-:Y:S02]  /*01f0*/  FSETP.GEU.AND P0, PT, R7, -R12.reuse, PT ;  /* 0x8000000c0700720b */ /* 0x080fe40003f0e000 */
[C---:B------:R-:W-:Y:S01]  /*0200*/  FSETP.GEU.AND P1, PT, R6.reuse, -R12, PT ;  /* 0x8000000c0600720b */ /* 0x040fe20003f2e000 */
[----:B------:R-:W-:Y:S01]  /*0210*/  FADD R6, R6, R12 ;  /* 0x0000000c06067221 */ /* 0x000fe20000000000 */
[----:B------:R-:W-:Y:S02]  /*0220*/  FSETP.GTU.AND P3, PT, R5, RZ, PT ;  /* 0x000000ff0500720b */ /* 0x000fe40003f6c000 */
[----:B------:R-:W-:-:S02]  /*0230*/  FSETP.GTU.AND P2, PT, R14, RZ, PT ;  /* 0x000000ff0e00720b */ /* 0x000fc40003f4c000 */
[----:B------:R-:W-:Y:S02]  /*0240*/  FSEL R4, R4, RZ, P0 ;  /* 0x000000ff04047208 */ /* 0x000fe40000000000 */
[----:B-1----:R-:W-:Y:S02]  /*0250*/  SEL R2, RZ, 0x1, P3 ;  /* 0x00000001ff027807 */ /* 0x002fe40001800000 */
[----:B------:R-:W-:Y:S02]  /*0260*/  SEL R3, RZ, 0x1, P2 ;  /* 0x00000001ff037807 */ /* 0x000fe40001000000 */
[----:B------:R-:W-:Y:S02]  /*0270*/  FSEL R6, R6, RZ, P1 ;  /* 0x000000ff06067208 */ /* 0x000fe40000800000 */
[----:B------:R-:W-:Y:S02]  /*0280*/  FSETP.GTU.AND P1, PT, R4, RZ, PT ;  /* 0x000000ff0400720b */ /* 0x000fe40003f2c000 */
[----:B------:R-:W-:Y:S01]  /*0290*/  PRMT R4, R2, 0x3340, R3 ;  /* 0x0000334002047816 */ /* 0x000fe20000000003 */
[--C-:B--2---:R-:W-:Y:S01]  /*02a0*/  FADD R2, R8, R12.reuse ;  /* 0x0000000c08027221 */ /* 0x104fe20000000000 */
[CC--:B------:R-:W-:Y:S01]  /*02b0*/  FSETP.GEU.AND P3, PT, R10.reuse, -R12.reuse, PT ;  /* 0x8000000c0a00720b */ /* 0x0c0fe20003f6e000 */
[--C-:B------:R-:W-:Y:S01]  /*02c0*/  FADD R10, R10, R12.reuse ;  /* 0x0000000c0a0a7221 */ /* 0x100fe20000000000 */
[CC--:B------:R-:W-:Y:S01]  /*02d0*/  FSETP.GEU.AND P2, PT, R11.reuse, -R12.reuse, PT ;  /* 0x8000000c0b00720b */ /* 0x0c0fe20003f4e000 */
[--C-:B------:R-:W-:Y:S01]  /*02e0*/  FADD R11, R11, R12.reuse ;  /* 0x0000000c0b0b7221 */ /* 0x100fe20000000000 */
[CC--:B------:R-:W-:Y:S01]  /*02f0*/  FSETP.GEU.AND P4, PT, R9.reuse, -R12.reuse, PT ;  /* 0x8000000c0900720b */ /* 0x0c0fe20003f8e000 */
[----:B------:R-:W-:Y:S01]  /*0300*/  FADD R9, R9, R12 ;  /* 0x0000000c09097221 */ /* 0x000fe20000000000 */
[----:B------:R-:W-:-:S02]  /*0310*/  FSETP.GEU.AND P5, PT, R8, -R12, PT ;  /* 0x8000000c0800720b */ /* 0x000fc40003fae000 */
[----:B------:R-:W-:Y:S02]  /*0320*/  FSEL R10, R10, RZ, P3 ;  /* 0x000000ff0a0a7208 */ /* 0x000fe40001800000 */
[----:B------:R-:W-:Y:S02]  /*0330*/  FSEL R11, R11, RZ, P2 ;  /* 0x000000ff0b0b7208 */ /* 0x000fe40001000000 */
[----:B------:R-:W-:Y:S02]  /*0340*/  FSEL R9, R9, RZ, P4 ;  /* 0x000000ff09097208 */ /* 0x000fe40002000000 */
[----:B------:R-:W-:Y:S02]  /*0350*/  FSEL R2, R2, RZ, P5 ;  /* 0x000000ff02027208 */ /* 0x000fe40002800000 */
[----:B------:R-:W-:Y:S02]  /*0360*/  FSETP.GTU.AND P0, PT, R6, RZ, PT ;  /* 0x000000ff0600720b */ /* 0x000fe40003f0c000 */
[----:B------:R-:W-:-:S02]  /*0370*/  FSETP.GTU.AND P3, PT, R10, RZ, PT ;  /* 0x000000ff0a00720b */ /* 0x000fc40003f6c000 */
[----:B------:R-:W-:Y:S02]  /*0380*/  FSETP.GTU.AND P2, PT, R11, RZ, PT ;  /* 0x000000ff0b00720b */ /* 0x000fe40003f4c000 */
[----:B------:R-:W-:Y:S02]  /*0390*/  FSETP.GTU.AND P4, PT, R9, RZ, PT ;  /* 0x000000ff0900720b */ /* 0x000fe40003f8c000 */
[----:B------:R-:W-:Y:S02]  /*03a0*/  FSETP.GTU.AND P5, PT, R2, RZ, PT ;  /* 0x000000ff0200720b */ /* 0x000fe40003fac000 */
[----:B------:R-:W-:Y:S02]  /*03b0*/  SEL R2, RZ, 0x1, P0 ;  /* 0x00000001ff027807 */ /* 0x000fe40000000000 */
[----:B------:R-:W-:Y:S02]  /*03c0*/  SEL R3, RZ, 0x1, P1 ;  /* 0x00000001ff037807 */ /* 0x000fe40000800000 */
[----:B------:R-:W-:-:S02]  /*03d0*/  SEL R8, RZ, 0x1, P3 ;  /* 0x00000001ff087807 */ /* 0x000fc40001800000 */
[----:B------:R-:W-:Y:S02]  /*03e0*/  SEL R9, RZ, 0x1, P2 ;  /* 0x00000001ff097807 */ /* 0x000fe40001000000 */
[----:B------:R-:W-:Y:S02]  /*03f0*/  SEL R7, RZ, 0x1, P4 ;  /* 0x00000001ff077807 */ /* 0x000fe40002000000 */
[----:B------:R-:W-:Y:S02]  /*0400*/  SEL R6, RZ, 0x1, P5 ;  /* 0x00000001ff067807 */ /* 0x000fe40002800000 */
[----:B------:R-:W-:Y:S02]  /*0410*/  PRMT R5, R2, 0x3340, R3 ;  /* 0x0000334002057816 */ /* 0x000fe40000000003 */
[----:B------:R-:W-:Y:S02]  /*0420*/  IADD3 R2, P0, R0, UR6, RZ ;  /* 0x0000000600027c10 */ /* 0x000fe4000ff1e0ff */
[----:B------:R-:W-:-:S02]  /*0430*/  PRMT R9, R8, 0x3340, R9 ;  /* 0x0000334008097816 */ /* 0x000fc40000000009 */
[----:B------:R-:W-:Y:S02]  /*0440*/  PRMT R6, R6, 0x3340, R7 ;  /* 0x0000334006067816 */ /* 0x000fe40000000007 */
[----:B------:R-:W-:Y:S02]  /*0450*/  PRMT R4, R4, 0x5410, R5 ;  /* 0x0000541004047816 */ /* 0x000fe40000000005 */
[----:B------:R-:W-:Y:S02]  /*0460*/  LEA.HI.X.SX32 R3, R0, UR7, 0x1, P0 ;  /* 0x0000000700037c11 */ /* 0x000fe400080f0eff */
[----:B------:R-:W-:-:S05]  /*0470*/  PRMT R5, R6, 0x5410, R9 ;  /* 0x0000541006057816 */ /* 0x000fca0000000009 */
[----:B------:R-:W-:Y:S01]  /*0480*/  STG.E.64 desc[UR4][R2.64], R4 ;  /* 0x0000000402007986 */ /* 0x000fe2000c101b04 */
[----:B------:R-:W-:Y:S05]  /*0490*/  EXIT ;  /* 0x000000000000794d */ /* 0x000fea0003800000 */
.L_x_0:
[----:B------:R-:W-:-:S00]  /*04a0*/  BRA `(.L_x_0) ;  /* 0xfffffffc00fc7947 */ /* 0x000fc0000383ffff */
[----:B------:R-:W-:-:S00]  /*04b0*/  NOP ;  /* 0x0000000000007918 */ /* 0x000fc00000000000 */
        /* <DEDUP_REMOVED lines=12> */
.L_x_1:


//--------------------- .nv.constant0.triton_poi_fused_convolution_relu_threshold_backward_5 --------------------------
	.section	.nv.constant0.triton_poi_fused_convolution_relu_threshold_backward_5,"a",@progbits
	.sectionflags	@""
	.align	4
.nv.constant0.triton_poi_fused_convolution_relu_threshold_backward_5:
	.zero		556
